	.headerflags	@"EF_CUDA_TEXMODE_UNIFIED EF_CUDA_64BIT_ADDRESS EF_CUDA_ACCELERATORS EF_CUDA_SM90 EF_CUDA_VIRTUAL_SM(EF_CUDA_SM90)"
	.elftype	@"ET_EXEC"


//--------------------- .nv.info                  --------------------------
	.section	.nv.info,"",@"SHT_CUDA_INFO"
	.align	4


	//----- nvinfo : EIATTR_REGCOUNT
	.align		4
        /*0000*/ 	.byte	0x04, 0x2f
        /*0002*/ 	.short	(.L_1 - .L_0)
	.align		4
.L_0:
        /*0004*/ 	.word	index@(triton_per_fused_dot_16)
        /*0008*/ 	.word	0x0000000f


	//----- nvinfo : EIATTR_MIN_STACK_SIZE
	.align		4
.L_1:
        /*000c*/ 	.byte	0x04, 0x12
        /*000e*/ 	.short	(.L_3 - .L_2)
	.align		4
.L_2:
        /*0010*/ 	.word	index@(triton_per_fused_dot_16)
        /*0014*/ 	.word	0x00000000


	//----- nvinfo : EIATTR_FRAME_SIZE
	.align		4
.L_3:
        /*0018*/ 	.byte	0x04, 0x11
        /*001a*/ 	.short	(.L_5 - .L_4)
	.align		4
.L_4:
        /*001c*/ 	.word	index@(triton_per_fused_dot_16)
        /*0020*/ 	.word	0x00000000


	//----- nvinfo : EIATTR_MIN_STACK_SIZE
	.align		4
.L_5:
        /*0024*/ 	.byte	0x04, 0x12
        /*0026*/ 	.short	(.L_7 - .L_6)
	.align		4
.L_6:
        /*0028*/ 	.word	index@(triton_per_fused_dot_16)
        /*002c*/ 	.word	0x00000000
.L_7:


//--------------------- .nv.info.triton_per_fused_dot_16 --------------------------
	.section	.nv.info.triton_per_fused_dot_16,"",@"SHT_CUDA_INFO"
	.sectionflags	@""
	.align	4


	//----- nvinfo : EIATTR_CUDA_API_VERSION
	.align		4
        /*0000*/ 	.byte	0x04, 0x37
        /*0002*/ 	.short	(.L_9 - .L_8)
.L_8:
        /*0004*/ 	.word	0x0000007c


	//----- nvinfo : EIATTR_KPARAM_INFO
	.align		4
.L_9:
        /*0008*/ 	.byte	0x04, 0x17
        /*000a*/ 	.short	(.L_11 - .L_10)
.L_10:
        /*000c*/ 	.word	0x00000000
        /*0010*/ 	.short	0x0003
        /*0012*/ 	.short	0x0018
        /*0014*/ 	.byte	0x00, 0xf0, 0x11, 0x00


	//----- nvinfo : EIATTR_KPARAM_INFO
	.align		4
.L_11:
        /*0018*/ 	.byte	0x04, 0x17
        /*001a*/ 	.short	(.L_13 - .L_12)
.L_12:
        /*001c*/ 	.word	0x00000000
        /*0020*/ 	.short	0x0002
        /*0022*/ 	.short	0x0010
        /*0024*/ 	.byte	0x00, 0xf4, 0x21, 0x00


	//----- nvinfo : EIATTR_KPARAM_INFO
	.align		4
.L_13:
        /*0028*/ 	.byte	0x04, 0x17
        /*002a*/ 	.short	(.L_15 - .L_14)
.L_14:
        /*002c*/ 	.word	0x00000000
        /*0030*/ 	.short	0x0001
        /*0032*/ 	.short	0x0008
        /*0034*/ 	.byte	0x00, 0xf4, 0x21, 0x00


	//----- nvinfo : EIATTR_KPARAM_INFO
	.align		4
.L_15:
        /*0038*/ 	.byte	0x04, 0x17
        /*003a*/ 	.short	(.L_17 - .L_16)
.L_16:
        /*003c*/ 	.word	0x00000000
        /*0040*/ 	.short	0x0000
        /*0042*/ 	.short	0x0000
        /*0044*/ 	.byte	0x00, 0xf4, 0x21, 0x00


	//----- nvinfo : EIATTR_SPARSE_MMA_MASK
	.align		4
.L_17:
        /*0048*/ 	.byte	0x03, 0x50
        /*004a*/ 	.short	0x0000


	//----- nvinfo : EIATTR_MAXREG_COUNT
	.align		4
        /*004c*/ 	.byte	0x03, 0x1b
        /*004e*/ 	.short	0x00ff


	//----- nvinfo : EIATTR_COOP_GROUP_MASK_REGIDS
	.align		4
        /*0050*/ 	.byte	0x04, 0x29
        /*0052*/ 	.short	(.L_19 - .L_18)


	//   ....[0]....
.L_18:
        /*0054*/ 	.word	0xffffffff


	//   ....[1]....
        /*0058*/ 	.word	0xffffffff


	//   ....[2]....
        /*005c*/ 	.word	0xffffffff


	//   ....[3]....
        /*0060*/ 	.word	0xffffffff


	//   ....[4]....
        /*0064*/ 	.word	0xffffffff


	//   ....[5]....
        /*0068*/ 	.word	0xffffffff


	//----- nvinfo : EIATTR_COOP_GROUP_INSTR_OFFSETS
	.align		4
.L_19:
        /*006c*/ 	.byte	0x04, 0x28
        /*006e*/ 	.short	(.L_21 - .L_20)


	//   ....[0]....
.L_20:
        /*0070*/ 	.word	0x00000140


	//   ....[1]....
        /*0074*/ 	.word	0x00000160


	//   ....[2]....
        /*0078*/ 	.word	0x00000190


	//   ....[3]....
        /*007c*/ 	.word	0x000001c0


	//   ....[4]....
        /*0080*/ 	.word	0x000001e0


	//   ....[5]....
        /*0084*/ 	.word	0x00000260


	//----- nvinfo : EIATTR_EXIT_INSTR_OFFSETS
	.align		4
.L_21:
        /*0088*/ 	.byte	0x04, 0x1c
        /*008a*/ 	.short	(.L_23 - .L_22)


	//   ....[0]....
.L_22:
        /*008c*/ 	.word	0x000002c0


	//   ....[1]....
        /*0090*/ 	.word	0x00000300


	//----- nvinfo : EIATTR_REQNTID
	.align		4
.L_23:
        /*0094*/ 	.byte	0x04, 0x10
        /*0096*/ 	.short	(.L_25 - .L_24)
.L_24:
        /*0098*/ 	.word	0x00000040
        /*009c*/ 	.word	0x00000001
        /*00a0*/ 	.word	0x00000001


	//----- nvinfo : EIATTR_CBANK_PARAM_SIZE
	.align		4
.L_25:
        /*00a4*/ 	.byte	0x03, 0x19
        /*00a6*/ 	.short	0x001c


	//----- nvinfo : EIATTR_PARAM_CBANK
	.align		4
        /*00a8*/ 	.byte	0x04, 0x0a
        /*00aa*/ 	.short	(.L_27 - .L_26)
	.align		4
.L_26:
        /*00ac*/ 	.word	index@(.nv.constant0.triton_per_fused_dot_16)
        /*00b0*/ 	.short	0x0210
        /*00b2*/ 	.short	0x001c


	//----- nvinfo : EIATTR_SW_WAR
	.align		4
.L_27:
        /*00b4*/ 	.byte	0x04, 0x36
        /*00b6*/ 	.short	(.L_29 - .L_28)
.L_28:
        /*00b8*/ 	.word	0x00000008
.L_29:


//--------------------- .nv.callgraph             --------------------------
	.section	.nv.callgraph,"",@"SHT_CUDA_CALLGRAPH"
	.align	4
	.sectionentsize	8
	.align		4
        /*0000*/ 	.word	0x00000000
	.align		4
        /*0004*/ 	.word	0xffffffff
	.align		4
        /*0008*/ 	.word	0x00000000
	.align		4
        /*000c*/ 	.word	0xfffffffe
	.align		4
        /*0010*/ 	.word	0x00000000
	.align		4
        /*0014*/ 	.word	0xfffffffd
	.align		4
        /*0018*/ 	.word	0x00000000
	.align		4
        /*001c*/ 	.word	0xfffffffc


//--------------------- .text.triton_per_fused_dot_16 --------------------------
	.section	.text.triton_per_fused_dot_16,"ax",@progbits
	.sectionflags	@"SHF_BARRIERS=1"
	.align	128
        .global         triton_per_fused_dot_16
        .type           triton_per_fused_dot_16,@function
        .size           triton_per_fused_dot_16,(.L_x_1 - triton_per_fused_dot_16)
        .other          triton_per_fused_dot_16,@"STO_CUDA_ENTRY STV_DEFAULT"
triton_per_fused_dot_16:
.text.triton_per_fused_dot_16:
[----:B------:R-:W0:Y:S02]  /*0000*/  LDC R1, c[0x0][0x28] ;  /* 0x00000a00ff017b82 */ /* 0x000e240000000800 */
[----:B------:R-:W1:Y:S01]  /*0010*/  S2R R12, SR_TID.X ;  /* 0x00000000000c7919 */ /* 0x000e620000002100 */
[----:B------:R-:W2:Y:S01]  /*0020*/  LDC.64 R4, c[0x0][0x210] ;  /* 0x00008400ff047b82 */ /* 0x000ea20000000a00 */
[----:B------:R-:W-:-:S07]  /*0030*/  ULDC.64 UR6, c[0x0][0x208] ;  /* 0x0000820000067ab9 */ /* 0x000fce0000000a00 */
[----:B------:R-:W3:Y:S01]  /*0040*/  LDC.64 R8, c[0x0][0x218] ;  /* 0x00008600ff087b82 */ /* 0x000ee20000000a00 */
[----:B-1----:R-:W-:-:S04]  /*0050*/  SHF.L.U32 R0, R12, 0x2, RZ ;  /* 0x000000020c007819 */ /* 0x002fc800000006ff */
[----:B------:R-:W-:-:S05]  /*0060*/  LOP3.LUT R3, R0, 0xfc, RZ, 0xc0, !PT ;  /* 0x000000fc00037812 */ /* 0x000fca00078ec0ff */
[----:B--2---:R-:W-:-:S04]  /*0070*/  IMAD.WIDE.U32 R4, R3, 0x4, R4 ;  /* 0x0000000403047825 */ /* 0x004fc800078e0004 */
[----:B---3--:R-:W-:Y:S02]  /*0080*/  IMAD.WIDE.U32 R8, R3, 0x4, R8 ;  /* 0x0000000403087825 */ /* 0x008fe400078e0008 */
[----:B------:R-:W2:Y:S04]  /*0090*/  LDG.E.128 R4, desc[UR6][R4.64] ;  /* 0x0000000604047981 */ /* 0x000ea8000c1e1d00 */
[----:B------:R-:W2:Y:S01]  /*00a0*/  LDG.E.128 R8, desc[UR6][R8.64] ;  /* 0x0000000608087981 */ /* 0x000ea2000c1e1d00 */
[----:B------:R-:W1:Y:S01]  /*00b0*/  S2UR UR5, SR_CgaCtaId ;  /* 0x00000000000579c3 */ /* 0x000e620000008800 */
[C---:B------:R-:W-:Y:S01]  /*00c0*/  LOP3.LUT P0, RZ, R12.reuse, 0x1f, RZ, 0xc0, !PT ;  /* 0x0000001f0cff7812 */ /* 0x040fe2000780c0ff */
[----:B------:R-:W-:Y:S01]  /*00d0*/  UMOV UR4, 0x400 ;  /* 0x0000040000047882 */ /* 0x000fe20000000000 */
[----:B------:R-:W-:Y:S01]  /*00e0*/  ISETP.GE.AND P1, PT, R12, 0x2, PT ;  /* 0x000000020c00780c */ /* 0x000fe20003f26270 */
[----:B-1----:R-:W-:Y:S01]  /*00f0*/  UPRMT UR4, UR5, 0x654, UR4 ;  /* 0x0000065405047896 */ /* 0x002fe20008000004 */
[----:B--2---:R-:W-:-:S04]  /*0100*/  FMUL R3, R5, R9 ;  /* 0x0000000905037220 */ /* 0x004fc80000400000 */
[----:B------:R-:W-:-:S04]  /*0110*/  FFMA R3, R4, R8, R3 ;  /* 0x0000000804037223 */ /* 0x000fc80000000003 */
[----:B------:R-:W-:-:S04]  /*0120*/  FFMA R6, R6, R10, R3 ;  /* 0x0000000a06067223 */ /* 0x000fc80000000003 */
[----:B------:R-:W-:-:S05]  /*0130*/  FFMA R6, R7, R11, R6 ;  /* 0x0000000b07067223 */ /* 0x000fca0000000006 */
[----:B------:R-:W1:Y:S02]  /*0140*/  SHFL.BFLY PT, R3, R6, 0x10, 0x1f ;  /* 0x0e001f0006037f89 */ /* 0x000e6400000e0000 */
[----:B-1----:R-:W-:-:S05]  /*0150*/  FADD R3, R6, R3 ;  /* 0x0000000306037221 */ /* 0x002fca0000000000 */
[----:B------:R-:W1:Y:S02]  /*0160*/  SHFL.BFLY PT, R10, R3, 0x8, 0x1f ;  /* 0x0d001f00030a7f89 */ /* 0x000e6400000e0000 */
[----:B-1----:R-:W-:Y:S01]  /*0170*/  FADD R10, R3, R10 ;  /* 0x0000000a030a7221 */ /* 0x002fe20000000000 */
[----:B------:R-:W-:-:S04]  /*0180*/  SHF.R.U32.HI R3, RZ, 0x3, R12 ;  /* 0x00000003ff037819 */ /* 0x000fc8000001160c */
[----:B------:R-:W1:Y:S01]  /*0190*/  SHFL.BFLY PT, R7, R10, 0x4, 0x1f ;  /* 0x0c801f000a077f89 */ /* 0x000e6200000e0000 */
[----:B------:R-:W-:Y:S01]  /*01a0*/  LOP3.LUT R6, R3, 0x4, RZ, 0xc0, !PT ;  /* 0x0000000403067812 */ /* 0x000fe200078ec0ff */
[----:B-1----:R-:W-:-:S05]  /*01b0*/  FADD R7, R10, R7 ;  /* 0x000000070a077221 */ /* 0x002fca0000000000 */
[----:B------:R-:W1:Y:S02]  /*01c0*/  SHFL.BFLY PT, R4, R7, 0x2, 0x1f ;  /* 0x0c401f0007047f89 */ /* 0x000e6400000e0000 */
[----:B-1----:R-:W-:-:S05]  /*01d0*/  FADD R4, R7, R4 ;  /* 0x0000000407047221 */ /* 0x002fca0000000000 */
[----:B------:R-:W1:Y:S02]  /*01e0*/  SHFL.BFLY PT, R5, R4, 0x1, 0x1f ;  /* 0x0c201f0004057f89 */ /* 0x000e6400000e0000 */
[----:B-1----:R-:W-:Y:S01]  /*01f0*/  FADD R5, R4, R5 ;  /* 0x0000000504057221 */ /* 0x002fe20000000000 */
[----:B------:R-:W-:-:S04]  /*0200*/  LOP3.LUT R4, R12, 0x1, RZ, 0xc0, !PT ;  /* 0x000000010c047812 */ /* 0x000fc800078ec0ff */
[----:B------:R-:W-:Y:S01]  /*0210*/  @!P0 STS [R6+UR4], R5 ;  /* 0x0000000506008988 */ /* 0x000fe20008000804 */
[----:B------:R-:W-:Y:S01]  /*0220*/  BAR.SYNC.DEFER_BLOCKING 0x0 ;  /* 0x0000000000007b1d */ /* 0x000fe20000010000 */
[----:B------:R-:W-:-:S04]  /*0230*/  ISETP.NE.U32.AND P0, PT, R4, 0x1, PT ;  /* 0x000000010400780c */ /* 0x000fc80003f05070 */
[----:B------:R-:W-:Y:S01]  /*0240*/  ISETP.LT.AND P0, PT, R12, 0x2, P0 ;  /* 0x000000020c00780c */ /* 0x000fe20000701270 */
[----:B------:R-:W1:Y:S04]  /*0250*/  @!P1 LDS R2, [R0+UR4] ;  /* 0x0000000400029984 */ /* 0x000e680008000800 */
[----:B-1----:R-:W1:Y:S02]  /*0260*/  SHFL.BFLY PT, R3, R2, 0x1, 0x1f ;  /* 0x0c201f0002037f89 */ /* 0x002e6400000e0000 */
[----:B-1----:R-:W-:-:S06]  /*0270*/  FADD R3, R2, R3 ;  /* 0x0000000302037221 */ /* 0x002fcc0000000000 */
[----:B------:R1:W-:Y:S01]  /*0280*/  @P0 STS [R0+UR4], R3 ;  /* 0x0000000300000988 */ /* 0x0003e20008000804 */
[----:B------:R-:W-:Y:S01]  /*0290*/  BAR.SYNC.DEFER_BLOCKING 0x0 ;  /* 0x0000000000007b1d */ /* 0x000fe20000010000 */
[----:B------:R-:W-:-:S05]  /*02a0*/  LOP3.LUT P0, RZ, R12, 0x3f, RZ, 0xc0, !PT ;  /* 0x0000003f0cff7812 */ /* 0x000fca000780c0ff */
[----:B------:R-:W2:Y:S08]  /*02b0*/  LDS R4, [UR4] ;  /* 0x00000004ff047984 */ /* 0x000eb00008000800 */
[----:B-1----:R-:W-:Y:S05]  /*02c0*/  @P0 EXIT ;  /* 0x000000000000094d */ /* 0x002fea0003800000 */
[----:B------:R-:W0:Y:S01]  /*02d0*/  LDC.64 R2, c[0x0][0x220] ;  /* 0x00008800ff027b82 */ /* 0x000e220000000a00 */
[----:B--2---:R-:W-:-:S05]  /*02e0*/  FADD R5, RZ, R4 ;  /* 0x00000004ff057221 */ /* 0x004fca0000000000 */
[----:B0-----:R-:W-:Y:S01]  /*02f0*/  STG.E desc[UR6][R2.64], R5 ;  /* 0x0000000502007986 */ /* 0x001fe2000c101906 */
[----:B------:R-:W-:Y:S05]  /*0300*/  EXIT ;  /* 0x000000000000794d */ /* 0x000fea0003800000 */
.L_x_0:
[----:B------:R-:W-:-:S00]  /*0310*/  BRA `(.L_x_0) ;  /* 0xfffffffc00fc7947 */ /* 0x000fc0000383ffff */
[----:B------:R-:W-:-:S00]  /*0320*/  NOP ;  /* 0x0000000000007918 */ /* 0x000fc00000000000 */
        /* <DEDUP_REMOVED lines=13> */
.L_x_1:


//--------------------- .nv.shared.triton_per_fused_dot_16 --------------------------
	.section	.nv.shared.triton_per_fused_dot_16,"aw",@nobits
	.sectionflags	@""
	.align	16
	.zero		1024


//--------------------- .nv.constant0.triton_per_fused_dot_16 --------------------------
	.section	.nv.constant0.triton_per_fused_dot_16,"a",@progbits
	.sectionflags	@""
	.align	4
.nv.constant0.triton_per_fused_dot_16:
	.zero		556
